	.headerflags	@"EF_CUDA_TEXMODE_UNIFIED EF_CUDA_64BIT_ADDRESS EF_CUDA_ACCELERATORS EF_CUDA_SM90 EF_CUDA_VIRTUAL_SM(EF_CUDA_SM90)"
	.elftype	@"ET_EXEC"


//--------------------- .nv.info                  --------------------------
	.section	.nv.info,"",@"SHT_CUDA_INFO"
	.align	4


	//----- nvinfo : EIATTR_REGCOUNT
	.align		4
        /*0000*/ 	.byte	0x04, 0x2f
        /*0002*/ 	.short	(.L_1 - .L_0)
	.align		4
.L_0:
        /*0004*/ 	.word	index@(triton_poi_fused_max_pool2d_with_indices_9)
        /*0008*/ 	.word	0x0000001a


	//----- nvinfo : EIATTR_MIN_STACK_SIZE
	.align		4
.L_1:
        /*000c*/ 	.byte	0x04, 0x12
        /*000e*/ 	.short	(.L_3 - .L_2)
	.align		4
.L_2:
        /*0010*/ 	.word	index@(triton_poi_fused_max_pool2d_with_indices_9)
        /*0014*/ 	.word	0x00000000


	//----- nvinfo : EIATTR_FRAME_SIZE
	.align		4
.L_3:
        /*0018*/ 	.byte	0x04, 0x11
        /*001a*/ 	.short	(.L_5 - .L_4)
	.align		4
.L_4:
        /*001c*/ 	.word	index@(triton_poi_fused_max_pool2d_with_indices_9)
        /*0020*/ 	.word	0x00000000


	//----- nvinfo : EIATTR_MIN_STACK_SIZE
	.align		4
.L_5:
        /*0024*/ 	.byte	0x04, 0x12
        /*0026*/ 	.short	(.L_7 - .L_6)
	.align		4
.L_6:
        /*0028*/ 	.word	index@(triton_poi_fused_max_pool2d_with_indices_9)
        /*002c*/ 	.word	0x00000000
.L_7:


//--------------------- .nv.info.triton_poi_fused_max_pool2d_with_indices_9 --------------------------
	.section	.nv.info.triton_poi_fused_max_pool2d_with_indices_9,"",@"SHT_CUDA_INFO"
	.sectionflags	@""
	.align	4


	//----- nvinfo : EIATTR_CUDA_API_VERSION
	.align		4
        /*0000*/ 	.byte	0x04, 0x37
        /*0002*/ 	.short	(.L_9 - .L_8)
.L_8:
        /*0004*/ 	.word	0x0000007c


	//----- nvinfo : EIATTR_KPARAM_INFO
	.align		4
.L_9:
        /*0008*/ 	.byte	0x04, 0x17
        /*000a*/ 	.short	(.L_11 - .L_10)
.L_10:
        /*000c*/ 	.word	0x00000000
        /*0010*/ 	.short	0x0003
        /*0012*/ 	.short	0x0018
        /*0014*/ 	.byte	0x00, 0xf0, 0x11, 0x00


	//----- nvinfo : EIATTR_KPARAM_INFO
	.align		4
.L_11:
        /*0018*/ 	.byte	0x04, 0x17
        /*001a*/ 	.short	(.L_13 - .L_12)
.L_12:
        /*001c*/ 	.word	0x00000000
        /*0020*/ 	.short	0x0002
        /*0022*/ 	.short	0x0010
        /*0024*/ 	.byte	0x00, 0xf4, 0x21, 0x00


	//----- nvinfo : EIATTR_KPARAM_INFO
	.align		4
.L_13:
        /*0028*/ 	.byte	0x04, 0x17
        /*002a*/ 	.short	(.L_15 - .L_14)
.L_14:
        /*002c*/ 	.word	0x00000000
        /*0030*/ 	.short	0x0001
        /*0032*/ 	.short	0x0008
        /*0034*/ 	.byte	0x00, 0xf4, 0x21, 0x00


	//----- nvinfo : EIATTR_KPARAM_INFO
	.align		4
.L_15:
        /*0038*/ 	.byte	0x04, 0x17
        /*003a*/ 	.short	(.L_17 - .L_16)
.L_16:
        /*003c*/ 	.word	0x00000000
        /*0040*/ 	.short	0x0000
        /*0042*/ 	.short	0x0000
        /*0044*/ 	.byte	0x00, 0xf4, 0x21, 0x00


	//----- nvinfo : EIATTR_SPARSE_MMA_MASK
	.align		4
.L_17:
        /*0048*/ 	.byte	0x03, 0x50
        /*004a*/ 	.short	0x0000


	//----- nvinfo : EIATTR_MAXREG_COUNT
	.align		4
        /*004c*/ 	.byte	0x03, 0x1b
        /*004e*/ 	.short	0x00ff


	//----- nvinfo : EIATTR_EXIT_INSTR_OFFSETS
	.align		4
        /*0050*/ 	.byte	0x04, 0x1c
        /*0052*/ 	.short	(.L_19 - .L_18)


	//   ....[0]....
.L_18:
        /*0054*/ 	.word	0x00000ad0


	//----- nvinfo : EIATTR_REQNTID
	.align		4
.L_19:
        /*0058*/ 	.byte	0x04, 0x10
        /*005a*/ 	.short	(.L_21 - .L_20)
.L_20:
        /*005c*/ 	.word	0x00000080
        /*0060*/ 	.word	0x00000001
        /*0064*/ 	.word	0x00000001


	//----- nvinfo : EIATTR_CBANK_PARAM_SIZE
	.align		4
.L_21:
        /*0068*/ 	.byte	0x03, 0x19
        /*006a*/ 	.short	0x001c


	//----- nvinfo : EIATTR_PARAM_CBANK
	.align		4
        /*006c*/ 	.byte	0x04, 0x0a
        /*006e*/ 	.short	(.L_23 - .L_22)
	.align		4
.L_22:
        /*0070*/ 	.word	index@(.nv.constant0.triton_poi_fused_max_pool2d_with_indices_9)
        /*0074*/ 	.short	0x0210
        /*0076*/ 	.short	0x001c


	//----- nvinfo : EIATTR_SW_WAR
	.align		4
.L_23:
        /*0078*/ 	.byte	0x04, 0x36
        /*007a*/ 	.short	(.L_25 - .L_24)
.L_24:
        /*007c*/ 	.word	0x00000008
.L_25:


//--------------------- .nv.callgraph             --------------------------
	.section	.nv.callgraph,"",@"SHT_CUDA_CALLGRAPH"
	.align	4
	.sectionentsize	8
	.align		4
        /*0000*/ 	.word	0x00000000
	.align		4
        /*0004*/ 	.word	0xffffffff
	.align		4
        /*0008*/ 	.word	0x00000000
	.align		4
        /*000c*/ 	.word	0xfffffffe
	.align		4
        /*0010*/ 	.word	0x00000000
	.align		4
        /*0014*/ 	.word	0xfffffffd
	.align		4
        /*0018*/ 	.word	0x00000000
	.align		4
        /*001c*/ 	.word	0xfffffffc


//--------------------- .text.triton_poi_fused_max_pool2d_with_indices_9 --------------------------
	.section	.text.triton_poi_fused_max_pool2d_with_indices_9,"ax",@progbits
	.align	128
        .global         triton_poi_fused_max_pool2d_with_indices_9
        .type           triton_poi_fused_max_pool2d_with_indices_9,@function
        .size           triton_poi_fused_max_pool2d_with_indices_9,(.L_x_1 - triton_poi_fused_max_pool2d_with_indices_9)
        .other          triton_poi_fused_max_pool2d_with_indices_9,@"STO_CUDA_ENTRY STV_DEFAULT"
triton_poi_fused_max_pool2d_with_indices_9:
.text.triton_poi_fused_max_pool2d_with_indices_9:
[----:B------:R-:W-:Y:S01]  /*0000*/  LDC R1, c[0x0][0x28] ;  /* 0x00000a00ff017b82 */ /* 0x000fe20000000800 */
[----:B------:R-:W1:Y:S01]  /*0010*/  S2R R0, SR_TID.X ;  /* 0x0000000000007919 */ /* 0x000e620000002100 */
[----:B------:R-:W-:Y:S01]  /*0020*/  ULDC.64 UR4, c[0x0][0x208] ;  /* 0x0000820000047ab9 */ /* 0x000fe20000000a00 */
[----:B------:R-:W2:Y:S01]  /*0030*/  S2R R5, SR_CTAID.X ;  /* 0x0000000000057919 */ /* 0x000ea20000002500 */
[----:B------:R-:W-:Y:S02]  /*0040*/  CS2R R12, SRZ ;  /* 0x00000000000c7805 */ /* 0x000fe4000001ff00 */
[----:B------:R-:W-:Y:S01]  /*0050*/  CS2R R14, SRZ ;  /* 0x00000000000e7805 */ /* 0x000fe2000001ff00 */
[----:B------:R-:W-:Y:S01]  /*0060*/  ULDC.64 UR6, c[0x0][0x220] ;  /* 0x0000880000067ab9 */ /* 0x000fe20000000a00 */
[----:B-1----:R-:W-:Y:S01]  /*0070*/  IMAD.SHL.U32 R0, R0, 0x2, RZ ;  /* 0x0000000200007824 */ /* 0x002fe200078e00ff */
[----:B--2---:R-:W-:-:S04]  /*0080*/  SHF.R.S32.HI R3, RZ, 0x17, R5 ;  /* 0x00000017ff037819 */ /* 0x004fc80000011405 */
[----:B------:R-:W-:Y:S02]  /*0090*/  LOP3.LUT R0, R0, 0xfe, RZ, 0xc0, !PT ;  /* 0x000000fe00007812 */ /* 0x000fe400078ec0ff */
[----:B------:R-:W-:-:S03]  /*00a0*/  SGXT R3, R3, 0x1 ;  /* 0x000000010303781a */ /* 0x000fc60000000200 */
[----:B------:R-:W-:-:S05]  /*00b0*/  IMAD R0, R5, 0x100, R0 ;  /* 0x0000010005007824 */ /* 0x000fca00078e0200 */
[CC--:B------:R-:W-:Y:S02]  /*00c0*/  LEA.HI R4, R3.reuse, R0.reuse, RZ, 0x6 ;  /* 0x0000000003047211 */ /* 0x0c0fe400078f30ff */
[----:B------:R-:W-:Y:S02]  /*00d0*/  LEA.HI R3, R3, R0, RZ, 0xa ;  /* 0x0000000003037211 */ /* 0x000fe400078f50ff */
[----:B------:R-:W-:Y:S02]  /*00e0*/  SHF.R.S32.HI R7, RZ, 0x6, R4 ;  /* 0x00000006ff077819 */ /* 0x000fe40000011404 */
[----:B------:R-:W-:Y:S02]  /*00f0*/  SHF.R.S32.HI R6, RZ, 0xa, R3 ;  /* 0x0000000aff067819 */ /* 0x000fe40000011403 */
[----:B------:R-:W-:Y:S01]  /*0100*/  LEA.HI R8, R7, R7, RZ, 0x4 ;  /* 0x0000000707087211 */ /* 0x000fe200078f20ff */
[----:B------:R-:W1:Y:S01]  /*0110*/  LDC.64 R2, c[0x0][0x210] ;  /* 0x00008400ff027b82 */ /* 0x000e620000000a00 */
[----:B------:R-:W-:-:S02]  /*0120*/  LEA.HI R9, R6, R6, RZ, 0x4 ;  /* 0x0000000606097211 */ /* 0x000fc400078f20ff */
[----:B------:R-:W-:Y:S02]  /*0130*/  LOP3.LUT R5, R4, 0xffffffc0, RZ, 0xc0, !PT ;  /* 0xffffffc004057812 */ /* 0x000fe400078ec0ff */
[----:B------:R-:W-:Y:S02]  /*0140*/  LOP3.LUT R4, R8, 0xfffffff0, RZ, 0xc0, !PT ;  /* 0xfffffff008047812 */ /* 0x000fe400078ec0ff */
[----:B------:R-:W-:Y:S01]  /*0150*/  LOP3.LUT R9, R9, 0xfffffff0, RZ, 0xc0, !PT ;  /* 0xfffffff009097812 */ /* 0x000fe200078ec0ff */
[----:B------:R-:W-:Y:S02]  /*0160*/  IMAD.IADD R5, R0, 0x1, -R5 ;  /* 0x0000000100057824 */ /* 0x000fe400078e0a05 */
[----:B------:R-:W-:Y:S02]  /*0170*/  IMAD.IADD R4, R7, 0x1, -R4 ;  /* 0x0000000107047824 */ /* 0x000fe400078e0a04 */
[C---:B------:R-:W-:Y:S01]  /*0180*/  IMAD.IADD R11, R6.reuse, 0x1, -R9 ;  /* 0x00000001060b7824 */ /* 0x040fe200078e0a09 */
[----:B------:R-:W-:Y:S01]  /*0190*/  CS2R R8, SRZ ;  /* 0x0000000000087805 */ /* 0x000fe2000001ff00 */
[----:B------:R-:W-:Y:S01]  /*01a0*/  IMAD R5, R6, 0x1000, R5 ;  /* 0x0000100006057824 */ /* 0x000fe200078e0205 */
[----:B------:R-:W-:-:S02]  /*01b0*/  ISETP.GT.AND P0, PT, R4, RZ, PT ;  /* 0x000000ff0400720c */ /* 0x000fc40003f04270 */
[----:B------:R-:W-:Y:S02]  /*01c0*/  CS2R R6, SRZ ;  /* 0x0000000000067805 */ /* 0x000fe4000001ff00 */
[C---:B------:R-:W-:Y:S01]  /*01d0*/  ISETP.GT.AND P1, PT, R11.reuse, RZ, PT ;  /* 0x000000ff0b00720c */ /* 0x040fe20003f24270 */
[C---:B------:R-:W-:Y:S01]  /*01e0*/  IMAD R5, R4.reuse, 0x80, R5 ;  /* 0x0000008004057824 */ /* 0x040fe200078e0205 */
[----:B------:R-:W-:Y:S02]  /*01f0*/  ISETP.GT.AND P2, PT, R11, RZ, P0 ;  /* 0x000000ff0b00720c */ /* 0x000fe40000744270 */
[----:B------:R-:W-:Y:S01]  /*0200*/  ISETP.GT.AND P1, PT, R4, -0x1, P1 ;  /* 0xffffffff0400780c */ /* 0x000fe20000f24270 */
[C---:B------:R-:W-:Y:S02]  /*0210*/  VIADD R17, R5.reuse, 0xfffff7c0 ;  /* 0xfffff7c005117836 */ /* 0x040fe40000000000 */
[----:B------:R-:W-:Y:S02]  /*0220*/  VIADD R19, R5, 0xfffff800 ;  /* 0xfffff80005137836 */ /* 0x000fe40000000000 */
[----:B-1----:R-:W-:-:S04]  /*0230*/  IMAD.WIDE R16, R17, 0x4, R2 ;  /* 0x0000000411107825 */ /* 0x002fc800078e0202 */
[--C-:B------:R-:W-:Y:S02]  /*0240*/  IMAD.WIDE R18, R19, 0x4, R2.reuse ;  /* 0x0000000413127825 */ /* 0x100fe400078e0202 */
[----:B------:R-:W2:Y:S02]  /*0250*/  @P2 LDG.E.64 R6, desc[UR4][R16.64] ;  /* 0x0000000410062981 */ /* 0x000ea4000c1e1b00 */
[----:B------:R-:W-:Y:S02]  /*0260*/  VIADD R21, R5, 0xfffff840 ;  /* 0xfffff84005157836 */ /* 0x000fe40000000000 */
[----:B------:R-:W3:Y:S01]  /*0270*/  @P1 LDG.E.64 R8, desc[UR4][R18.64] ;  /* 0x0000000412081981 */ /* 0x000ee2000c1e1b00 */
[----:B------:R-:W-:Y:S01]  /*0280*/  ISETP.GT.AND P0, PT, R11, -0x1, P0 ;  /* 0xffffffff0b00780c */ /* 0x000fe20000704270 */
[----:B------:R-:W-:-:S04]  /*0290*/  IMAD.WIDE R20, R21, 0x4, R2 ;  /* 0x0000000415147825 */ /* 0x000fc800078e0202 */
[----:B------:R-:W-:Y:S01]  /*02a0*/  VIADD R23, R5, 0xffffffc0 ;  /* 0xffffffc005177836 */ /* 0x000fe20000000000 */
[----:B------:R-:W4:Y:S03]  /*02b0*/  @P1 LDG.E.64 R12, desc[UR4][R20.64] ;  /* 0x00000004140c1981 */ /* 0x000f26000c1e1b00 */
[----:B------:R-:W-:-:S05]  /*02c0*/  IMAD.WIDE R22, R23, 0x4, R2 ;  /* 0x0000000417167825 */ /* 0x000fca00078e0202 */
[----:B------:R-:W5:Y:S01]  /*02d0*/  @P0 LDG.E.64 R14, desc[UR4][R22.64] ;  /* 0x00000004160e0981 */ /* 0x000f62000c1e1b00 */
[----:B------:R-:W-:Y:S02]  /*02e0*/  LOP3.LUT R4, R11, R4, RZ, 0xfc, !PT ;  /* 0x000000040b047212 */ /* 0x000fe400078efcff */
[----:B--2---:R-:W-:Y:S02]  /*02f0*/  SEL R17, R6, 0xff800000, P2 ;  /* 0xff80000006117807 */ /* 0x004fe40001000000 */
[----:B---3--:R-:W-:Y:S02]  /*0300*/  SEL R8, R8, 0xff800000, P1 ;  /* 0xff80000008087807 */ /* 0x008fe40000800000 */
[----:B------:R-:W-:Y:S02]  /*0310*/  SEL R18, R7, 0xff800000, P2 ;  /* 0xff80000007127807 */ /* 0x000fe40001000000 */
[----:B------:R-:W-:Y:S02]  /*0320*/  FSETP.GT.AND P4, PT, R8, R17, PT ;  /* 0x000000110800720b */ /* 0x000fe40003f84000 */
[----:B------:R-:W-:-:S04]  /*0330*/  SEL R9, R9, 0xff800000, P1 ;  /* 0xff80000009097807 */ /* 0x000fc80000800000 */
[----:B------:R-:W-:Y:S02]  /*0340*/  FSETP.GT.AND P6, PT, R9, R18, PT ;  /* 0x000000120900720b */ /* 0x000fe40003fc4000 */
[----:B------:R-:W-:Y:S02]  /*0350*/  FSETP.NAN.AND P2, PT, R8, R8, PT ;  /* 0x000000080800720b */ /* 0x000fe40003f48000 */
[----:B----4-:R-:W-:Y:S02]  /*0360*/  SEL R6, R13, 0xff800000, P1 ;  /* 0xff8000000d067807 */ /* 0x010fe40000800000 */
[----:B------:R-:W-:Y:S02]  /*0370*/  SEL R7, R12, 0xff800000, P1 ;  /* 0xff8000000c077807 */ /* 0x000fe40000800000 */
[----:B------:R-:W-:Y:S02]  /*0380*/  @!P4 SEL R8, R8, R17, P2 ;  /* 0x000000110808c207 */ /* 0x000fe40001000000 */
[----:B------:R-:W-:-:S02]  /*0390*/  FSETP.NAN.AND P2, PT, R6, R6, PT ;  /* 0x000000060600720b */ /* 0x000fc40003f48000 */
[----:B------:R-:W-:Y:S02]  /*03a0*/  FSETP.NAN.AND P1, PT, R9, R9, PT ;  /* 0x000000090900720b */ /* 0x000fe40003f28000 */
[----:B-----5:R-:W-:Y:S02]  /*03b0*/  SEL R15, R15, 0xff800000, P0 ;  /* 0xff8000000f0f7807 */ /* 0x020fe40000000000 */
[----:B------:R-:W-:Y:S02]  /*03c0*/  @!P6 SEL R9, R9, R18, P1 ;  /* 0x000000120909e207 */ /* 0x000fe40000800000 */
[----:B------:R-:W-:Y:S02]  /*03d0*/  P2R R16, PR, RZ, 0x10 ;  /* 0x00000010ff107803 */ /* 0x000fe40000000000 */
[----:B------:R-:W-:Y:S02]  /*03e0*/  FSETP.NAN.AND P1, PT, R15, R15, PT ;  /* 0x0000000f0f00720b */ /* 0x000fe40003f28000 */
[----:B------:R-:W-:-:S02]  /*03f0*/  FSETP.GEU.AND P4, PT, R9, R6, PT ;  /* 0x000000060900720b */ /* 0x000fc40003f8e000 */
[----:B------:R-:W-:Y:S02]  /*0400*/  FSETP.NAN.AND P5, PT, R7, R7, PT ;  /* 0x000000070700720b */ /* 0x000fe40003fa8000 */
[----:B------:R-:W-:Y:S02]  /*0410*/  @!P2 SEL R6, R6, R9, !P4 ;  /* 0x000000090606a207 */ /* 0x000fe40006000000 */
[----:B------:R-:W-:Y:S02]  /*0420*/  P2R R12, PR, RZ, 0x10 ;  /* 0x00000010ff0c7803 */ /* 0x000fe40000000000 */
[----:B------:R-:W-:Y:S02]  /*0430*/  FSETP.GEU.AND P4, PT, R6, R15, PT ;  /* 0x0000000f0600720b */ /* 0x000fe40003f8e000 */
[----:B------:R-:W-:Y:S02]  /*0440*/  SEL R14, R14, 0xff800000, P0 ;  /* 0xff8000000e0e7807 */ /* 0x000fe40000000000 */
[----:B------:R-:W-:-:S02]  /*0450*/  @!P1 SEL R15, R15, R6, !P4 ;  /* 0x000000060f0f9207 */ /* 0x000fc40006000000 */
[----:B------:R-:W-:Y:S02]  /*0460*/  FSETP.NAN.AND P1, PT, R14, R14, PT ;  /* 0x0000000e0e00720b */ /* 0x000fe40003f28000 */
[----:B------:R-:W-:-:S04]  /*0470*/  FSETP.GEU.AND P3, PT, R8, R7, PT ;  /* 0x000000070800720b */ /* 0x000fc80003f6e000 */
[----:B------:R-:W-:-:S04]  /*0480*/  @!P5 SEL R7, R7, R8, !P3 ;  /* 0x000000080707d207 */ /* 0x000fc80005800000 */
[----:B------:R-:W-:-:S04]  /*0490*/  FSETP.GEU.AND P2, PT, R7, R14, PT ;  /* 0x0000000e0700720b */ /* 0x000fc80003f4e000 */
[----:B------:R-:W-:Y:S02]  /*04a0*/  @!P1 SEL R14, R14, R7, !P2 ;  /* 0x000000070e0e9207 */ /* 0x000fe40005000000 */
[----:B------:R-:W-:Y:S02]  /*04b0*/  ISETP.GT.AND P1, PT, R4, -0x1, PT ;  /* 0xffffffff0400780c */ /* 0x000fe40003f24270 */
[----:B------:R-:W-:Y:S01]  /*04c0*/  CS2R R6, SRZ ;  /* 0x0000000000067805 */ /* 0x000fe2000001ff00 */
[----:B------:R-:W-:-:S10]  /*04d0*/  IMAD.WIDE R8, R5, 0x4, R2 ;  /* 0x0000000405087825 */ /* 0x000fd400078e0202 */
[----:B------:R1:W2:Y:S01]  /*04e0*/  @P1 LDG.E.64 R6, desc[UR4][R8.64] ;  /* 0x0000000408061981 */ /* 0x0002a2000c1e1b00 */
[----:B------:R-:W-:-:S04]  /*04f0*/  VIADD R13, R5, 0x40 ;  /* 0x00000040050d7836 */ /* 0x000fc80000000000 */
[----:B-1----:R-:W-:Y:S01]  /*0500*/  IMAD.WIDE R8, R13, 0x4, R2 ;  /* 0x000000040d087825 */ /* 0x002fe200078e0202 */
[----:B------:R-:W-:Y:S02]  /*0510*/  P2R R17, PR, RZ, 0x10 ;  /* 0x00000010ff117803 */ /* 0x000fe40000000000 */
[----:B--2---:R-:W-:Y:S02]  /*0520*/  SEL R11, R6, 0xff800000, P1 ;  /* 0xff800000060b7807 */ /* 0x004fe40000800000 */
[----:B------:R-:W-:Y:S02]  /*0530*/  SEL R4, R7, 0xff800000, P1 ;  /* 0xff80000007047807 */ /* 0x000fe40000800000 */
[----:B------:R-:W-:-:S06]  /*0540*/  CS2R R6, SRZ ;  /* 0x0000000000067805 */ /* 0x000fcc000001ff00 */
[----:B------:R-:W2:Y:S01]  /*0550*/  @P1 LDG.E.64 R6, desc[UR4][R8.64] ;  /* 0x0000000408061981 */ /* 0x000ea2000c1e1b00 */
[-C--:B------:R-:W-:Y:S02]  /*0560*/  FSETP.NAN.AND P5, PT, R11, R11.reuse, PT ;  /* 0x0000000b0b00720b */ /* 0x080fe40003fa8000 */
[----:B------:R-:W-:-:S11]  /*0570*/  FSETP.GEU.AND P4, PT, R14, R11, PT ;  /* 0x0000000b0e00720b */ /* 0x000fd60003f8e000 */
[----:B------:R-:W-:Y:S02]  /*0580*/  @!P5 SEL R11, R11, R14, !P4 ;  /* 0x0000000e0b0bd207 */ /* 0x000fe40006000000 */
[-C--:B------:R-:W-:Y:S02]  /*0590*/  FSETP.NAN.AND P5, PT, R4, R4.reuse, PT ;  /* 0x000000040400720b */ /* 0x080fe40003fa8000 */
[----:B------:R-:W-:Y:S02]  /*05a0*/  P2R R18, PR, RZ, 0x10 ;  /* 0x00000010ff127803 */ /* 0x000fe40000000000 */
[----:B------:R-:W-:Y:S02]  /*05b0*/  FSETP.GEU.AND P4, PT, R15, R4, PT ;  /* 0x000000040f00720b */ /* 0x000fe40003f8e000 */
[----:B------:R-:W-:-:S07]  /*05c0*/  P2R R10, PR, RZ, 0x40 ;  /* 0x00000040ff0a7803 */ /* 0x000fce0000000000 */
[----:B------:R-:W-:Y:S02]  /*05d0*/  @!P5 SEL R4, R4, R15, !P4 ;  /* 0x0000000f0404d207 */ /* 0x000fe40006000000 */
[----:B------:R-:W-:Y:S02]  /*05e0*/  P2R R14, PR, RZ, 0x10 ;  /* 0x00000010ff0e7803 */ /* 0x000fe40000000000 */
[----:B--2---:R-:W-:Y:S02]  /*05f0*/  SEL R15, R7, 0xff800000, P1 ;  /* 0xff800000070f7807 */ /* 0x004fe40000800000 */
[----:B------:R-:W-:Y:S02]  /*0600*/  SEL R13, R6, 0xff800000, P1 ;  /* 0xff800000060d7807 */ /* 0x000fe40000800000 */
[----:B------:R-:W-:Y:S02]  /*0610*/  FSETP.NAN.AND P6, PT, R15, R15, PT ;  /* 0x0000000f0f00720b */ /* 0x000fe40003fc8000 */
[----:B------:R-:W-:-:S02]  /*0620*/  FSETP.NAN.AND P4, PT, R13, R13, PT ;  /* 0x0000000d0d00720b */ /* 0x000fc40003f88000 */
[----:B------:R-:W-:-:S04]  /*0630*/  FSETP.GEU.AND P5, PT, R4, R15, PT ;  /* 0x0000000f0400720b */ /* 0x000fc80003fae000 */
[----:B------:R-:W-:Y:S01]  /*0640*/  P2R R9, PR, RZ, 0x20 ;  /* 0x00000020ff097803 */ /* 0x000fe20000000000 */
[----:B------:R-:W-:-:S04]  /*0650*/  VIADD R7, R5, 0x7c0 ;  /* 0x000007c005077836 */ /* 0x000fc80000000000 */
[----:B------:R-:W-:Y:S02]  /*0660*/  @!P6 SEL R15, R15, R4, !P5 ;  /* 0x000000040f0fe207 */ /* 0x000fe40006800000 */
[----:B------:R-:W-:Y:S02]  /*0670*/  ISETP.NE.AND P5, PT, R18, RZ, PT ;  /* 0x000000ff1200720c */ /* 0x000fe40003fa5270 */
[----:B------:R-:W-:Y:S02]  /*0680*/  FSETP.GEU.AND P6, PT, R11, R13, PT ;  /* 0x0000000d0b00720b */ /* 0x000fe40003fce000 */
[----:B------:R-:W-:Y:S02]  /*0690*/  P2R R18, PR, RZ, 0x20 ;  /* 0x00000020ff127803 */ /* 0x000fe40000000000 */
[----:B------:R-:W-:Y:S02]  /*06a0*/  @!P4 SEL R13, R13, R11, !P6 ;  /* 0x0000000b0d0dc207 */ /* 0x000fe40007000000 */
[----:B------:R-:W-:-:S02]  /*06b0*/  ISETP.NE.AND P5, PT, R17, RZ, PT ;  /* 0x000000ff1100720c */ /* 0x000fc40003fa5270 */
[----:B------:R-:W-:Y:S02]  /*06c0*/  ISETP.NE.AND P4, PT, R16, RZ, PT ;  /* 0x000000ff1000720c */ /* 0x000fe40003f85270 */
[----:B------:R-:W-:Y:S01]  /*06d0*/  CS2R R16, SRZ ;  /* 0x0000000000107805 */ /* 0x000fe2000001ff00 */
[----:B------:R-:W-:-:S05]  /*06e0*/  IMAD.WIDE R6, R7, 0x4, R2 ;  /* 0x0000000407067825 */ /* 0x000fca00078e0202 */
[----:B------:R1:W2:Y:S01]  /*06f0*/  @P0 LDG.E.64 R16, desc[UR4][R6.64] ;  /* 0x0000000406100981 */ /* 0x0002a2000c1e1b00 */
[----:B------:R-:W-:-:S04]  /*0700*/  SEL R11, RZ, 0x1, !P4 ;  /* 0x00000001ff0b7807 */ /* 0x000fc80006000000 */
[----:B------:R-:W-:Y:S02]  /*0710*/  SEL R11, R11, 0x2, P3 ;  /* 0x000000020b0b7807 */ /* 0x000fe40001800000 */
[----:B-1----:R-:W-:Y:S02]  /*0720*/  CS2R R6, SRZ ;  /* 0x0000000000067805 */ /* 0x002fe4000001ff00 */
[----:B--2---:R-:W-:Y:S02]  /*0730*/  SEL R4, R16, 0xff800000, P0 ;  /* 0xff80000010047807 */ /* 0x004fe40000000000 */
[----:B------:R-:W-:Y:S02]  /*0740*/  SEL R17, R17, 0xff800000, P0 ;  /* 0xff80000011117807 */ /* 0x000fe40000000000 */
[-C--:B------:R-:W-:Y:S02]  /*0750*/  FSETP.NAN.AND P0, PT, R4, R4.reuse, PT ;  /* 0x000000040400720b */ /* 0x080fe40003f08000 */
[----:B------:R-:W-:-:S11]  /*0760*/  FSETP.GEU.AND P4, PT, R13, R4, PT ;  /* 0x000000040d00720b */ /* 0x000fd60003f8e000 */
[----:B------:R-:W-:Y:S02]  /*0770*/  @!P0 SEL R4, R4, R13, !P4 ;  /* 0x0000000d04048207 */ /* 0x000fe40006000000 */
[----:B------:R-:W-:Y:S01]  /*0780*/  SEL R13, R11, 0x3, P2 ;  /* 0x000000030b0d7807 */ /* 0x000fe20001000000 */
[----:B------:R-:W-:Y:S01]  /*0790*/  VIADD R11, R5, 0x800 ;  /* 0x00000800050b7836 */ /* 0x000fe20000000000 */
[----:B------:R-:W-:-:S03]  /*07a0*/  ISETP.NE.AND P0, PT, R10, RZ, PT ;  /* 0x000000ff0a00720c */ /* 0x000fc60003f05270 */
[----:B------:R-:W-:-:S05]  /*07b0*/  IMAD.WIDE R10, R11, 0x4, R2 ;  /* 0x000000040b0a7825 */ /* 0x000fca00078e0202 */
[----:B------:R-:W2:Y:S01]  /*07c0*/  @P1 LDG.E.64 R6, desc[UR4][R10.64] ;  /* 0x000000040a061981 */ /* 0x000ea2000c1e1b00 */
[----:B------:R-:W-:Y:S02]  /*07d0*/  SEL R8, RZ, 0x1, !P0 ;  /* 0x00000001ff087807 */ /* 0x000fe40004000000 */
[-C--:B------:R-:W-:Y:S02]  /*07e0*/  FSETP.NAN.AND P0, PT, R17, R17.reuse, PT ;  /* 0x000000111100720b */ /* 0x080fe40003f08000 */
[----:B------:R-:W-:-:S11]  /*07f0*/  FSETP.GEU.AND P3, PT, R15, R17, PT ;  /* 0x000000110f00720b */ /* 0x000fd60003f6e000 */
[----:B------:R-:W-:Y:S02]  /*0800*/  @!P0 SEL R17, R17, R15, !P3 ;  /* 0x0000000f11118207 */ /* 0x000fe40005800000 */
[----:B------:R-:W-:-:S04]  /*0810*/  ISETP.NE.AND P0, PT, R12, RZ, PT ;  /* 0x000000ff0c00720c */ /* 0x000fc80003f05270 */
[----:B------:R-:W-:Y:S02]  /*0820*/  SEL R12, R8, 0x2, P0 ;  /* 0x00000002080c7807 */ /* 0x000fe40000000000 */
[----:B--2---:R-:W-:-:S04]  /*0830*/  SEL R8, R7, 0xff800000, P1 ;  /* 0xff80000007087807 */ /* 0x004fc80000800000 */
[-C--:B------:R-:W-:Y:S02]  /*0840*/  FSETP.NAN.AND P0, PT, R8, R8.reuse, PT ;  /* 0x000000080800720b */ /* 0x080fe40003f08000 */
[----:B------:R-:W-:Y:S02]  /*0850*/  SEL R7, R12, 0x3, P5 ;  /* 0x000000030c077807 */ /* 0x000fe40002800000 */
[----:B------:R-:W-:Y:S02]  /*0860*/  ISETP.NE.AND P5, PT, R18, RZ, PT ;  /* 0x000000ff1200720c */ /* 0x000fe40003fa5270 */
[----:B------:R-:W-:Y:S02]  /*0870*/  FSETP.GEU.AND P2, PT, R17, R8, PT ;  /* 0x000000081100720b */ /* 0x000fe40003f4e000 */
[----:B------:R-:W-:Y:S01]  /*0880*/  SEL R16, R13, 0x4, P5 ;  /* 0x000000040d107807 */ /* 0x000fe20002800000 */
[----:B------:R-:W-:-:S04]  /*0890*/  VIADD R13, R5, 0x840 ;  /* 0x00000840050d7836 */ /* 0x000fc80000000000 */
[----:B------:R-:W-:Y:S02]  /*08a0*/  @!P0 SEL R8, R8, R17, !P2 ;  /* 0x0000001108088207 */ /* 0x000fe40005000000 */
[----:B------:R-:W-:Y:S02]  /*08b0*/  ISETP.NE.AND P0, PT, R14, RZ, PT ;  /* 0x000000ff0e00720c */ /* 0x000fe40003f05270 */
[----:B------:R-:W-:Y:S01]  /*08c0*/  CS2R R14, SRZ ;  /* 0x00000000000e7805 */ /* 0x000fe2000001ff00 */
[----:B------:R-:W-:Y:S01]  /*08d0*/  IMAD.WIDE R12, R13, 0x4, R2 ;  /* 0x000000040d0c7825 */ /* 0x000fe200078e0202 */
[----:B------:R-:W-:Y:S01]  /*08e0*/  ISETP.NE.AND P5, PT, R9, RZ, PT ;  /* 0x000000ff0900720c */ /* 0x000fe20003fa5270 */
[----:B------:R-:W1:Y:S03]  /*08f0*/  LDC.64 R2, c[0x0][0x218] ;  /* 0x00008600ff027b82 */ /* 0x000e660000000a00 */
[----:B------:R-:W2:Y:S01]  /*0900*/  @P1 LDG.E.64 R14, desc[UR4][R12.64] ;  /* 0x000000040c0e1981 */ /* 0x000ea2000c1e1b00 */
[----:B------:R-:W-:-:S02]  /*0910*/  SEL R9, R6, 0xff800000, P1 ;  /* 0xff80000006097807 */ /* 0x000fc40000800000 */
[----:B------:R-:W-:Y:S02]  /*0920*/  SEL R7, R7, 0x4, P0 ;  /* 0x0000000407077807 */ /* 0x000fe40000000000 */
[-C--:B------:R-:W-:Y:S02]  /*0930*/  FSETP.NAN.AND P0, PT, R9, R9.reuse, PT ;  /* 0x000000090900720b */ /* 0x080fe40003f08000 */
[----:B------:R-:W-:Y:S02]  /*0940*/  SEL R16, R16, 0x5, P6 ;  /* 0x0000000510107807 */ /* 0x000fe40003000000 */
[----:B------:R-:W-:Y:S02]  /*0950*/  FSETP.GEU.AND P6, PT, R4, R9, PT ;  /* 0x000000090400720b */ /* 0x000fe40003fce000 */
[----:B------:R-:W-:Y:S02]  /*0960*/  SEL R7, R7, 0x5, P5 ;  /* 0x0000000507077807 */ /* 0x000fe40002800000 */
[----:B------:R-:W-:-:S05]  /*0970*/  SEL R16, R16, 0x6, P4 ;  /* 0x0000000610107807 */ /* 0x000fca0002000000 */
[----:B------:R-:W-:Y:S02]  /*0980*/  @!P0 SEL R9, R9, R4, !P6 ;  /* 0x0000000409098207 */ /* 0x000fe40007000000 */
[----:B------:R-:W-:Y:S02]  /*0990*/  SEL R7, R7, 0x6, P3 ;  /* 0x0000000607077807 */ /* 0x000fe40001800000 */
[----:B------:R-:W-:Y:S02]  /*09a0*/  SEL R16, R16, 0x7, P6 ;  /* 0x0000000710107807 */ /* 0x000fe40003000000 */
[----:B------:R-:W-:Y:S02]  /*09b0*/  SEL R7, R7, 0x7, P2 ;  /* 0x0000000707077807 */ /* 0x000fe40001000000 */
[----:B------:R-:W-:Y:S01]  /*09c0*/  IADD3 R6, P4, R0, UR6, RZ ;  /* 0x0000000600067c10 */ /* 0x000fe2000ff9e0ff */
[----:B-1----:R-:W-:Y:S01]  /*09d0*/  IMAD.WIDE R2, R0, 0x4, R2 ;  /* 0x0000000400027825 */ /* 0x002fe200078e0202 */
[----:B--2---:R-:W-:-:S02]  /*09e0*/  SEL R5, R15, 0xff800000, P1 ;  /* 0xff8000000f057807 */ /* 0x004fc40000800000 */
[----:B------:R-:W-:Y:S02]  /*09f0*/  SEL R4, R14, 0xff800000, P1 ;  /* 0xff8000000e047807 */ /* 0x000fe40000800000 */
[-C--:B------:R-:W-:Y:S02]  /*0a00*/  FSETP.NAN.AND P1, PT, R5, R5.reuse, PT ;  /* 0x000000050500720b */ /* 0x080fe40003f28000 */
[-C--:B------:R-:W-:Y:S02]  /*0a10*/  FSETP.NAN.AND P0, PT, R4, R4.reuse, PT ;  /* 0x000000040400720b */ /* 0x080fe40003f08000 */
[----:B------:R-:W-:Y:S02]  /*0a20*/  FSETP.GEU.AND P3, PT, R9, R4, PT ;  /* 0x000000040900720b */ /* 0x000fe40003f6e000 */
[----:B------:R-:W-:Y:S02]  /*0a30*/  FSETP.GEU.AND P2, PT, R8, R5, PT ;  /* 0x000000050800720b */ /* 0x000fe40003f4e000 */
[----:B------:R-:W-:-:S02]  /*0a40*/  SEL R16, R16, 0x8, P3 ;  /* 0x0000000810107807 */ /* 0x000fc40001800000 */
[----:B------:R-:W-:Y:S02]  /*0a50*/  SEL R10, R7, 0x8, P2 ;  /* 0x00000008070a7807 */ /* 0x000fe40001000000 */
[----:B------:R-:W-:Y:S02]  /*0a60*/  LOP3.LUT R11, R16, 0xff, RZ, 0xc0, !PT ;  /* 0x000000ff100b7812 */ /* 0x000fe400078ec0ff */
[----:B------:R-:W-:Y:S02]  /*0a70*/  @!P1 SEL R5, R5, R8, !P2 ;  /* 0x0000000805059207 */ /* 0x000fe40005000000 */
[----:B------:R-:W-:Y:S01]  /*0a80*/  @!P0 SEL R4, R4, R9, !P3 ;  /* 0x0000000904048207 */ /* 0x000fe20005800000 */
[----:B------:R-:W-:Y:S01]  /*0a90*/  IMAD R11, R10, 0x100, R11 ;  /* 0x000001000a0b7824 */ /* 0x000fe200078e020b */
[----:B------:R-:W-:-:S03]  /*0aa0*/  LEA.HI.X.SX32 R7, R0, UR7, 0x1, P4 ;  /* 0x0000000700077c11 */ /* 0x000fc6000a0f0eff */
[----:B------:R-:W-:Y:S04]  /*0ab0*/  STG.E.64 desc[UR4][R2.64], R4 ;  /* 0x0000000402007986 */ /* 0x000fe8000c101b04 */
[----:B------:R-:W-:Y:S01]  /*0ac0*/  STG.E.U16 desc[UR4][R6.64], R11 ;  /* 0x0000000b06007986 */ /* 0x000fe2000c101504 */
[----:B------:R-:W-:Y:S05]  /*0ad0*/  EXIT ;  /* 0x000000000000794d */ /* 0x000fea0003800000 */
.L_x_0:
[----:B------:R-:W-:-:S00]  /*0ae0*/  BRA `(.L_x_0) ;  /* 0xfffffffc00fc7947 */ /* 0x000fc0000383ffff */
[----:B------:R-:W-:-:S00]  /*0af0*/  NOP ;  /* 0x0000000000007918 */ /* 0x000fc00000000000 */
        /* <DEDUP_REMOVED lines=8> */
.L_x_1:


//--------------------- .nv.constant0.triton_poi_fused_max_pool2d_with_indices_9 --------------------------
	.section	.nv.constant0.triton_poi_fused_max_pool2d_with_indices_9,"a",@progbits
	.sectionflags	@""
	.align	4
.nv.constant0.triton_poi_fused_max_pool2d_with_indices_9:
	.zero		556
